	.headerflags	@"EF_CUDA_TEXMODE_UNIFIED EF_CUDA_64BIT_ADDRESS EF_CUDA_SM89 EF_CUDA_VIRTUAL_SM(EF_CUDA_SM89)"
	.elftype	@"ET_EXEC"


//--------------------- .nv.info                  --------------------------
	.section	.nv.info,"",@"SHT_CUDA_INFO"
	.align	4


	//----- nvinfo : EIATTR_REGCOUNT
	.align		4
        /*0000*/ 	.byte	0x04, 0x2f
        /*0002*/ 	.short	(.L_2 - .L_1)
	.align		4
.L_1:
        /*0004*/ 	.word	index@(triton__0d1d2d3d4d5de)
        /*0008*/ 	.word	0x00000012


	//----- nvinfo : EIATTR_MAX_STACK_SIZE
	.align		4
.L_2:
        /*000c*/ 	.byte	0x04, 0x23
        /*000e*/ 	.short	(.L_4 - .L_3)
	.align		4
.L_3:
        /*0010*/ 	.word	index@(triton__0d1d2d3d4d5de)
        /*0014*/ 	.word	0x00000000


	//----- nvinfo : EIATTR_MIN_STACK_SIZE
	.align		4
.L_4:
        /*0018*/ 	.byte	0x04, 0x12
        /*001a*/ 	.short	(.L_6 - .L_5)
	.align		4
.L_5:
        /*001c*/ 	.word	index@(triton__0d1d2d3d4d5de)
        /*0020*/ 	.word	0x00000000


	//----- nvinfo : EIATTR_FRAME_SIZE
	.align		4
.L_6:
        /*0024*/ 	.byte	0x04, 0x11
        /*0026*/ 	.short	(.L_8 - .L_7)
	.align		4
.L_7:
        /*0028*/ 	.word	index@(triton__0d1d2d3d4d5de)
        /*002c*/ 	.word	0x00000000
.L_8:


//--------------------- .nv.info.triton__0d1d2d3d4d5de --------------------------
	.section	.nv.info.triton__0d1d2d3d4d5de,"",@"SHT_CUDA_INFO"
	.align	4


	//----- nvinfo : EIATTR_CUDA_API_VERSION
	.align		4
        /*0000*/ 	.byte	0x04, 0x37
        /*0002*/ 	.short	(.L_10 - .L_9)
.L_9:
        /*0004*/ 	.word	0x0000007b


	//----- nvinfo : EIATTR_PARAM_CBANK
	.align		4
.L_10:
        /*0008*/ 	.byte	0x04, 0x0a
        /*000a*/ 	.short	(.L_12 - .L_11)
	.align		4
.L_11:
        /*000c*/ 	.word	index@(.nv.constant0.triton__0d1d2d3d4d5de)
        /*0010*/ 	.short	0x0160
        /*0012*/ 	.short	0x002c


	//----- nvinfo : EIATTR_CBANK_PARAM_SIZE
	.align		4
.L_12:
        /*0014*/ 	.byte	0x03, 0x19
        /*0016*/ 	.short	0x002c


	//----- nvinfo : EIATTR_KPARAM_INFO
	.align		4
        /*0018*/ 	.byte	0x04, 0x17
        /*001a*/ 	.short	(.L_14 - .L_13)
.L_13:
        /*001c*/ 	.word	0x00000000
        /*0020*/ 	.short	0x0005
        /*0022*/ 	.short	0x0028
        /*0024*/ 	.byte	0x00, 0xf0, 0x11, 0x00


	//----- nvinfo : EIATTR_KPARAM_INFO
	.align		4
.L_14:
        /*0028*/ 	.byte	0x04, 0x17
        /*002a*/ 	.short	(.L_16 - .L_15)
.L_15:
        /*002c*/ 	.word	0x00000000
        /*0030*/ 	.short	0x0004
        /*0032*/ 	.short	0x0020
        /*0034*/ 	.byte	0x00, 0xf0, 0x21, 0x00


	//----- nvinfo : EIATTR_KPARAM_INFO
	.align		4
.L_16:
        /*0038*/ 	.byte	0x04, 0x17
        /*003a*/ 	.short	(.L_18 - .L_17)
.L_17:
        /*003c*/ 	.word	0x00000000
        /*0040*/ 	.short	0x0003
        /*0042*/ 	.short	0x0018
        /*0044*/ 	.byte	0x00, 0xf0, 0x21, 0x00


	//----- nvinfo : EIATTR_KPARAM_INFO
	.align		4
.L_18:
        /*0048*/ 	.byte	0x04, 0x17
        /*004a*/ 	.short	(.L_20 - .L_19)
.L_19:
        /*004c*/ 	.word	0x00000000
        /*0050*/ 	.short	0x0002
        /*0052*/ 	.short	0x0010
        /*0054*/ 	.byte	0x00, 0xf0, 0x21, 0x00


	//----- nvinfo : EIATTR_KPARAM_INFO
	.align		4
.L_20:
        /*0058*/ 	.byte	0x04, 0x17
        /*005a*/ 	.short	(.L_22 - .L_21)
.L_21:
        /*005c*/ 	.word	0x00000000
        /*0060*/ 	.short	0x0001
        /*0062*/ 	.short	0x0008
        /*0064*/ 	.byte	0x00, 0xf0, 0x21, 0x00


	//----- nvinfo : EIATTR_KPARAM_INFO
	.align		4
.L_22:
        /*0068*/ 	.byte	0x04, 0x17
        /*006a*/ 	.short	(.L_24 - .L_23)
.L_23:
        /*006c*/ 	.word	0x00000000
        /*0070*/ 	.short	0x0000
        /*0072*/ 	.short	0x0000
        /*0074*/ 	.byte	0x00, 0xf0, 0x21, 0x00


	//----- nvinfo : EIATTR_MAXREG_COUNT
	.align		4
.L_24:
        /*0078*/ 	.byte	0x03, 0x1b
        /*007a*/ 	.short	0x00ff


	//----- nvinfo : EIATTR_EXIT_INSTR_OFFSETS
	.align		4
        /*007c*/ 	.byte	0x04, 0x1c
        /*007e*/ 	.short	(.L_26 - .L_25)


	//   ....[0]....
.L_25:
        /*0080*/ 	.word	0x00000480


	//   ....[1]....
        /*0084*/ 	.word	0x000004c0


	//----- nvinfo : EIATTR_MAX_THREADS
	.align		4
.L_26:
        /*0088*/ 	.byte	0x04, 0x05
        /*008a*/ 	.short	(.L_28 - .L_27)
.L_27:
        /*008c*/ 	.word	0x00000080
        /*0090*/ 	.word	0x00000001
        /*0094*/ 	.word	0x00000001
.L_28:


//--------------------- .nv.rel.action            --------------------------
	.section	.nv.rel.action,"",@"SHT_CUDA_RELOCINFO"
	.align	8
	.sectionentsize	8
        /*0000*/ 	.byte	0x73, 0x00, 0x00, 0x00, 0x00, 0x00, 0x00, 0x00, 0x00, 0x00, 0x00, 0x11, 0x25, 0x00, 0x05, 0x36


//--------------------- .nv.constant0.triton__0d1d2d3d4d5de --------------------------
	.section	.nv.constant0.triton__0d1d2d3d4d5de,"a",@progbits
	.align	4
.nv.constant0.triton__0d1d2d3d4d5de:
	.zero		396


//--------------------- .text.triton__0d1d2d3d4d5de --------------------------
	.section	.text.triton__0d1d2d3d4d5de,"ax",@progbits
	.sectioninfo	@"SHI_REGISTERS=18"
	.align	128
        .global         triton__0d1d2d3d4d5de
        .type           triton__0d1d2d3d4d5de,@function
        .size           triton__0d1d2d3d4d5de,(.L_x_1 - triton__0d1d2d3d4d5de)
        .other          triton__0d1d2d3d4d5de,@"STO_CUDA_ENTRY STV_DEFAULT"
triton__0d1d2d3d4d5de:
.text.triton__0d1d2d3d4d5de:
[----:B------:R-:W-:-:S02]  /*0000*/  IMAD.MOV.U32 R1, RZ, RZ, c[0x0][0x28] ;  /* 0x00000a00ff017624 */ /* 0x000fc400078e00ff */
[----:B------:R-:W0:Y:S01]  /*0010*/  S2R R2, SR_TID.X ;  /* 0x0000000000027919 */ /* 0x000e220000002100 */
[----:B------:R-:W-:Y:S01]  /*0020*/  IMAD.MOV.U32 R5, RZ, RZ, 0x2 ;  /* 0x00000002ff057424 */ /* 0x000fe200078e00ff */
[----:B------:R-:W-:Y:S01]  /*0030*/  PRMT R10, RZ, 0x7610, R10 ;  /* 0x00007610ff0a7816 */ /* 0x000fe2000000000a */
[----:B------:R-:W-:Y:S01]  /*0040*/  ULDC.64 UR4, c[0x0][0x118] ;  /* 0x0000460000047ab9 */ /* 0x000fe20000000a00 */
[----:B------:R-:W1:Y:S01]  /*0050*/  S2R R3, SR_CTAID.X ;  /* 0x0000000000037919 */ /* 0x000e620000002500 */
[----:B0-----:R-:W-:-:S04]  /*0060*/  LOP3.LUT R2, R2, 0x7f, RZ, 0xc0, !PT ;  /* 0x0000007f02027812 */ /* 0x001fc800078ec0ff */
[----:B-1----:R-:W-:-:S04]  /*0070*/  LEA R2, R3, R2, 0x7 ;  /* 0x0000000203027211 */ /* 0x002fc800078e38ff */
[C---:B------:R-:W-:Y:S01]  /*0080*/  ISETP.GE.AND P0, PT, R2.reuse, 0x80, PT ;  /* 0x000000800200780c */ /* 0x040fe20003f06270 */
[----:B------:R-:W-:-:S12]  /*0090*/  IMAD.WIDE R4, R2, R5, c[0x0][0x160] ;  /* 0x0000580002047625 */ /* 0x000fd800078e0205 */
[----:B------:R-:W2:Y:S01]  /*00a0*/  @!P0 LDG.E.U16 R10, [R4.64] ;  /* 0x00000004040a8981 */ /* 0x000ea2000c1e1500 */
[----:B------:R-:W-:Y:S01]  /*00b0*/  SHF.R.S32.HI R3, RZ, 0x18, R3 ;  /* 0x00000018ff037819 */ /* 0x000fe20000011403 */
[----:B------:R-:W-:Y:S01]  /*00c0*/  IMAD.MOV.U32 R11, RZ, RZ, RZ ;  /* 0x000000ffff0b7224 */ /* 0x000fe200078e00ff */
[----:B------:R-:W-:Y:S02]  /*00d0*/  MOV R9, 0x4 ;  /* 0x0000000400097802 */ /* 0x000fe40000000f00 */
[----:B------:R-:W-:-:S04]  /*00e0*/  SGXT R3, R3, 0x1 ;  /* 0x000000010303781a */ /* 0x000fc80000000200 */
[----:B------:R-:W-:-:S04]  /*00f0*/  LEA.HI R3, R3, R2, RZ, 0x2 ;  /* 0x0000000203037211 */ /* 0x000fc800078f10ff */
[----:B------:R-:W-:-:S05]  /*0100*/  SHF.R.S32.HI R0, RZ, 0x2, R3 ;  /* 0x00000002ff007819 */ /* 0x000fca0000011403 */
[----:B------:R-:W-:-:S05]  /*0110*/  IMAD.WIDE R6, R0, R9, c[0x0][0x168] ;  /* 0x00005a0000067625 */ /* 0x000fca00078e0209 */
[----:B------:R0:W3:Y:S01]  /*0120*/  @!P0 LDG.E.EL R11, [R6.64] ;  /* 0x00000004060b8981 */ /* 0x0000e2000c2e1900 */
[----:B------:R-:W-:Y:S01]  /*0130*/  MOV R3, RZ ;  /* 0x000000ff00037202 */ /* 0x000fe20000000f00 */
[----:B------:R-:W-:-:S05]  /*0140*/  IMAD.WIDE R8, R0, R9, c[0x0][0x170] ;  /* 0x00005c0000087625 */ /* 0x000fca00078e0209 */
[----:B------:R1:W4:Y:S01]  /*0150*/  @!P0 LDG.E.EL R3, [R8.64] ;  /* 0x0000000408038981 */ /* 0x000322000c2e1900 */
[----:B0-----:R-:W-:-:S04]  /*0160*/  SHF.R.S32.HI R7, RZ, 0x1f, R2 ;  /* 0x0000001fff077819 */ /* 0x001fc80000011402 */
[----:B------:R-:W-:Y:S02]  /*0170*/  LEA.HI R12, R7, R2, RZ, 0x2 ;  /* 0x00000002070c7211 */ /* 0x000fe400078f10ff */
[----:B-1----:R-:W-:Y:S02]  /*0180*/  LEA.HI R8, R0, R0, RZ, 0x2 ;  /* 0x0000000000087211 */ /* 0x002fe400078f10ff */
[----:B------:R-:W-:Y:S01]  /*0190*/  LOP3.LUT R13, R12, 0xfffffffc, RZ, 0xc0, !PT ;  /* 0xfffffffc0c0d7812 */ /* 0x000fe200078ec0ff */
[----:B--2---:R-:W-:-:S04]  /*01a0*/  IMAD.U32 R4, R10, 0x10000, RZ ;  /* 0x000100000a047824 */ /* 0x004fc800078e00ff */
[----:B------:R-:W-:-:S04]  /*01b0*/  FMUL R4, R4, 0.0625 ;  /* 0x3d80000004047820 */ /* 0x000fc80000400000 */
[----:B------:R-:W-:-:S04]  /*01c0*/  FMUL R14, R4, 0.019999999552965164185 ;  /* 0x3ca3d70a040e7820 */ /* 0x000fc80000400000 */
[----:B------:R-:W-:-:S05]  /*01d0*/  FADD.FTZ R15, |R14|, -RZ ;  /* 0x800000ff0e0f7221 */ /* 0x000fca0000010200 */
[----:B------:R-:W-:-:S13]  /*01e0*/  FSETP.GE.AND P2, PT, R15, 0.60000002384185791016, PT ;  /* 0x3f19999a0f00780b */ /* 0x000fda0003f46000 */
[C---:B------:R-:W-:Y:S01]  /*01f0*/  @P2 FMUL R10, R15.reuse, 2.8853900432586669922 ;  /* 0x4038aa3b0f0a2820 */ /* 0x040fe20000400000 */
[----:B------:R-:W-:Y:S01]  /*0200*/  @!P2 IMAD.MOV.U32 R4, RZ, RZ, 0x3c80f082 ;  /* 0x3c80f082ff04a424 */ /* 0x000fe200078e00ff */
[----:B------:R-:W-:Y:S01]  /*0210*/  @!P2 FMUL R5, R14, R14 ;  /* 0x0000000e0e05a220 */ /* 0x000fe20000400000 */
[----:B------:R-:W-:Y:S02]  /*0220*/  @P2 MOV R9, 0x3f800000 ;  /* 0x3f80000000092802 */ /* 0x000fe40000000f00 */
[----:B------:R-:W-:Y:S01]  /*0230*/  @P2 FSETP.GE.AND P1, PT, R15, 9.010913848876953125, PT ;  /* 0x41102cb40f00280b */ /* 0x000fe20003f26000 */
[----:B------:R-:W0:Y:S01]  /*0240*/  @P2 MUFU.EX2 R10, R10 ;  /* 0x0000000a000a2308 */ /* 0x000e220000000800 */
[----:B------:R-:W-:-:S04]  /*0250*/  @!P2 FFMA.FTZ R4, R5, R4, -0.052303962409496307373 ;  /* 0xbd563cae0504a423 */ /* 0x000fc80000010004 */
[----:B------:R-:W-:Y:S01]  /*0260*/  @!P2 FFMA.FTZ R4, R5, R4, 0.1331529766321182251 ;  /* 0x3e0859410504a423 */ /* 0x000fe20000010004 */
[----:B0-----:R-:W-:-:S06]  /*0270*/  @P2 FADD R6, R10, 1 ;  /* 0x3f8000000a062421 */ /* 0x001fcc0000000000 */
[----:B------:R-:W0:Y:S02]  /*0280*/  @P2 MUFU.RCP R6, R6 ;  /* 0x0000000600062308 */ /* 0x000e240000001000 */
[----:B0-----:R-:W-:Y:S01]  /*0290*/  @P2 FFMA.FTZ R7, R6, -2, R9 ;  /* 0xc000000006072823 */ /* 0x001fe20000010009 */
[----:B------:R-:W-:Y:S01]  /*02a0*/  LOP3.LUT R9, R8, 0xfffffffc, RZ, 0xc0, !PT ;  /* 0xfffffffc08097812 */ /* 0x000fe200078ec0ff */
[----:B------:R-:W-:-:S03]  /*02b0*/  IMAD.IADD R6, R2, 0x1, -R13 ;  /* 0x0000000102067824 */ /* 0x000fc600078e0a0d */
[----:B------:R-:W-:Y:S01]  /*02c0*/  IADD3 R9, R0, -R9, RZ ;  /* 0x8000000900097210 */ /* 0x000fe20007ffe0ff */
[----:B------:R-:W-:Y:S01]  /*02d0*/  @!P2 FFMA.FTZ R0, R5, R4, -0.33332768082618713379 ;  /* 0xbeaaa9ed0500a423 */ /* 0x000fe20000010004 */
[----:B------:R-:W-:Y:S02]  /*02e0*/  @P2 FSEL R7, R7, 1, !P1 ;  /* 0x3f80000007072808 */ /* 0x000fe40004800000 */
[----:B------:R-:W-:Y:S01]  /*02f0*/  ISETP.GT.AND P1, PT, R6, R9, PT ;  /* 0x000000090600720c */ /* 0x000fe20003f24270 */
[----:B------:R-:W-:Y:S01]  /*0300*/  @!P2 FFMA.FTZ R0, R5, R0, RZ ;  /* 0x000000000500a223 */ /* 0x000fe200000100ff */
[--C-:B------:R-:W-:Y:S02]  /*0310*/  @P2 LOP3.LUT R7, R7, 0x80000000, R14.reuse, 0xf8, !PT ;  /* 0x8000000007072812 */ /* 0x100fe400078ef80e */
[----:B------:R-:W-:Y:S01]  /*0320*/  FSEL R4, RZ, -INF , !P1 ;  /* 0xff800000ff047808 */ /* 0x000fe20004800000 */
[----:B------:R-:W-:Y:S01]  /*0330*/  @!P2 FFMA.FTZ R7, R14, R0, R14 ;  /* 0x000000000e07a223 */ /* 0x000fe2000001000e */
[----:B----4-:R-:W-:-:S02]  /*0340*/  FSETP.GT.AND P2, PT, |R3|, 8.50705917302346158658e+37, PT ;  /* 0x7e8000000300780b */ /* 0x010fc40003f44200 */
[----:B------:R-:W-:Y:S01]  /*0350*/  FSETP.GEU.AND P1, PT, |R3|, 1.175494350822287508e-38, PT ;  /* 0x008000000300780b */ /* 0x000fe20003f2e200 */
[----:B------:R-:W-:Y:S01]  /*0360*/  FFMA R4, R7, 50, R4 ;  /* 0x4248000007047823 */ /* 0x000fe20000000004 */
[----:B------:R-:W-:-:S03]  /*0370*/  SHF.R.S32.HI R9, RZ, 0x1f, R2 ;  /* 0x0000001fff097819 */ /* 0x000fc60000011402 */
[----:B---3--:R-:W-:-:S04]  /*0380*/  FADD R4, R4, -R11 ;  /* 0x8000000b04047221 */ /* 0x008fc80000000000 */
[----:B------:R-:W-:Y:S02]  /*0390*/  FMUL R0, R4, 1.4426950216293334961 ;  /* 0x3fb8aa3b04007820 */ /* 0x000fe40000400000 */
[----:B------:R-:W-:-:S03]  /*03a0*/  @P2 FMUL R3, R3, 0.25 ;  /* 0x3e80000003032820 */ /* 0x000fc60000400000 */
[----:B------:R-:W-:Y:S01]  /*03b0*/  FSETP.GEU.AND P3, PT, R0, -126, PT ;  /* 0xc2fc00000000780b */ /* 0x000fe20003f6e000 */
[----:B------:R-:W-:-:S06]  /*03c0*/  @!P1 FMUL R3, R3, 16777216 ;  /* 0x4b80000003039820 */ /* 0x000fcc0000400000 */
[----:B------:R-:W-:Y:S06]  /*03d0*/  MUFU.RCP R3, R3 ;  /* 0x0000000300037308 */ /* 0x000fec0000001000 */
[----:B------:R-:W-:-:S04]  /*03e0*/  @!P3 FMUL R0, R0, 0.5 ;  /* 0x3f0000000000b820 */ /* 0x000fc80000400000 */
[----:B------:R-:W0:Y:S02]  /*03f0*/  MUFU.EX2 R6, R0 ;  /* 0x0000000000067308 */ /* 0x000e240000000800 */
[----:B0-----:R-:W-:-:S04]  /*0400*/  @!P3 FMUL R6, R6, R6 ;  /* 0x000000060606b220 */ /* 0x001fc80000400000 */
[----:B------:R-:W-:Y:S01]  /*0410*/  @P2 FMUL R6, R6, 0.25 ;  /* 0x3e80000006062820 */ /* 0x000fe20000400000 */
[----:B------:R-:W-:-:S03]  /*0420*/  LEA R4, P2, R2, c[0x0][0x178], 0x2 ;  /* 0x00005e0002047a11 */ /* 0x000fc600078410ff */
[----:B------:R-:W-:Y:S01]  /*0430*/  @!P1 FMUL R6, R6, 16777216 ;  /* 0x4b80000006069820 */ /* 0x000fe20000400000 */
[----:B------:R-:W-:-:S03]  /*0440*/  LEA.HI.X R5, R2, c[0x0][0x17c], R9, 0x2, P2 ;  /* 0x00005f0002057a11 */ /* 0x000fc600010f1409 */
[----:B------:R-:W-:Y:S01]  /*0450*/  FMUL R11, R3, R6 ;  /* 0x00000006030b7220 */ /* 0x000fe20000400000 */
[----:B------:R-:W-:-:S04]  /*0460*/  LEA R6, P1, R2, c[0x0][0x180], 0x1 ;  /* 0x0000600002067a11 */ /* 0x000fc800078208ff */
[----:B------:R0:W-:Y:S01]  /*0470*/  @!P0 STG.E [R4.64], R11 ;  /* 0x0000000b04008986 */ /* 0x0001e2000c101904 */
[----:B------:R-:W-:Y:S08]  /*0480*/  @P0 EXIT ;  /* 0x000000000000094d */ /* 0x000ff00003800000 */
[----:B------:R-:W-:Y:S02]  /*0490*/  F2FP.BF16.F32.PACK_AB R0, RZ, R7 ;  /* 0x00000007ff00723e */ /* 0x000fe400000010ff */
[----:B------:R-:W-:-:S05]  /*04a0*/  LEA.HI.X R7, R2, c[0x0][0x184], R9, 0x1, P1 ;  /* 0x0000610002077a11 */ /* 0x000fca00008f0c09 */
[----:B------:R-:W-:Y:S01]  /*04b0*/  STG.E.U16 [R6.64], R0 ;  /* 0x0000000006007986 */ /* 0x000fe2000c101504 */
[----:B------:R-:W-:Y:S05]  /*04c0*/  EXIT ;  /* 0x000000000000794d */ /* 0x000fea0003800000 */
.L_x_0:
[----:B------:R-:W-:-:S00]  /*04d0*/  BRA `(.L_x_0) ;  /* 0xfffffff000007947 */ /* 0x000fc0000383ffff */
[----:B------:R-:W-:-:S00]  /*04e0*/  NOP ;  /* 0x0000000000007918 */ /* 0x000fc00000000000 */
        /* <DEDUP_REMOVED lines=9> */
.L_x_1:


//--------------------- .nv.global.init           --------------------------
	.section	.nv.global.init,"aw",@progbits
.nv.global.init:
	.type		_$_str,@object
	.size		_$_str,(.L_0 - _$_str)
_$_str:
        /*0000*/ 	.byte	0x5f, 0x5f, 0x43, 0x55, 0x44, 0x41, 0x5f, 0x46, 0x54, 0x5a, 0x00
.L_0:
